//
// Generated by NVIDIA NVVM Compiler
//
// Compiler Build ID: CL-36424714
// Cuda compilation tools, release 13.0, V13.0.88
// Based on NVVM 20.0.0
//

.version 9.0
.target sm_100
.address_size 64

	// .globl	_ZN3cub18CUB_300001_SM_10006detail11EmptyKernelIvEEvv
.global .align 1 .b8 _ZN39_INTERNAL_bc0a8b10_4_k_cu_881e4449_76434cuda3std3__45__cpo5beginE[1];
.global .align 1 .b8 _ZN39_INTERNAL_bc0a8b10_4_k_cu_881e4449_76434cuda3std3__45__cpo3endE[1];
.global .align 1 .b8 _ZN39_INTERNAL_bc0a8b10_4_k_cu_881e4449_76434cuda3std3__45__cpo6cbeginE[1];
.global .align 1 .b8 _ZN39_INTERNAL_bc0a8b10_4_k_cu_881e4449_76434cuda3std3__45__cpo4cendE[1];
.global .align 1 .b8 _ZN39_INTERNAL_bc0a8b10_4_k_cu_881e4449_76434cuda3std3__45__cpo6rbeginE[1];
.global .align 1 .b8 _ZN39_INTERNAL_bc0a8b10_4_k_cu_881e4449_76434cuda3std3__45__cpo4rendE[1];
.global .align 1 .b8 _ZN39_INTERNAL_bc0a8b10_4_k_cu_881e4449_76434cuda3std3__45__cpo7crbeginE[1];
.global .align 1 .b8 _ZN39_INTERNAL_bc0a8b10_4_k_cu_881e4449_76434cuda3std3__45__cpo5crendE[1];
.global .align 1 .b8 _ZN39_INTERNAL_bc0a8b10_4_k_cu_881e4449_76434cuda3std3__441_GLOBAL__N__bc0a8b10_4_k_cu_881e4449_76436ignoreE[1];
.global .align 1 .b8 _ZN39_INTERNAL_bc0a8b10_4_k_cu_881e4449_76434cuda3std3__419piecewise_constructE[1];
.global .align 1 .b8 _ZN39_INTERNAL_bc0a8b10_4_k_cu_881e4449_76434cuda3std3__48in_placeE[1];
.global .align 1 .b8 _ZN39_INTERNAL_bc0a8b10_4_k_cu_881e4449_76434cuda3std3__420unreachable_sentinelE[1];
.global .align 1 .b8 _ZN39_INTERNAL_bc0a8b10_4_k_cu_881e4449_76434cuda3std3__47nulloptE[1];
.global .align 1 .b8 _ZN39_INTERNAL_bc0a8b10_4_k_cu_881e4449_76434cuda3std3__48unexpectE[1];
.global .align 1 .b8 _ZN39_INTERNAL_bc0a8b10_4_k_cu_881e4449_76434cuda3std6ranges3__45__cpo4swapE[1];
.global .align 1 .b8 _ZN39_INTERNAL_bc0a8b10_4_k_cu_881e4449_76434cuda3std6ranges3__45__cpo9iter_moveE[1];
.global .align 1 .b8 _ZN39_INTERNAL_bc0a8b10_4_k_cu_881e4449_76434cuda3std6ranges3__45__cpo5beginE[1];
.global .align 1 .b8 _ZN39_INTERNAL_bc0a8b10_4_k_cu_881e4449_76434cuda3std6ranges3__45__cpo3endE[1];
.global .align 1 .b8 _ZN39_INTERNAL_bc0a8b10_4_k_cu_881e4449_76434cuda3std6ranges3__45__cpo6cbeginE[1];
.global .align 1 .b8 _ZN39_INTERNAL_bc0a8b10_4_k_cu_881e4449_76434cuda3std6ranges3__45__cpo4cendE[1];
.global .align 1 .b8 _ZN39_INTERNAL_bc0a8b10_4_k_cu_881e4449_76434cuda3std6ranges3__45__cpo7advanceE[1];
.global .align 1 .b8 _ZN39_INTERNAL_bc0a8b10_4_k_cu_881e4449_76434cuda3std6ranges3__45__cpo9iter_swapE[1];
.global .align 1 .b8 _ZN39_INTERNAL_bc0a8b10_4_k_cu_881e4449_76434cuda3std6ranges3__45__cpo4nextE[1];
.global .align 1 .b8 _ZN39_INTERNAL_bc0a8b10_4_k_cu_881e4449_76434cuda3std6ranges3__45__cpo4prevE[1];
.global .align 1 .b8 _ZN39_INTERNAL_bc0a8b10_4_k_cu_881e4449_76434cuda3std6ranges3__45__cpo4dataE[1];
.global .align 1 .b8 _ZN39_INTERNAL_bc0a8b10_4_k_cu_881e4449_76434cuda3std6ranges3__45__cpo5cdataE[1];
.global .align 1 .b8 _ZN39_INTERNAL_bc0a8b10_4_k_cu_881e4449_76434cuda3std6ranges3__45__cpo4sizeE[1];
.global .align 1 .b8 _ZN39_INTERNAL_bc0a8b10_4_k_cu_881e4449_76434cuda3std6ranges3__45__cpo5ssizeE[1];
.global .align 1 .b8 _ZN39_INTERNAL_bc0a8b10_4_k_cu_881e4449_76434cuda3std6ranges3__45__cpo8distanceE[1];
.global .align 1 .b8 _ZN39_INTERNAL_bc0a8b10_4_k_cu_881e4449_76436thrust24THRUST_300001_SM_1000_NS8cuda_cub3parE[1];
.global .align 1 .b8 _ZN39_INTERNAL_bc0a8b10_4_k_cu_881e4449_76436thrust24THRUST_300001_SM_1000_NS8cuda_cub10par_nosyncE[1];
.global .align 1 .b8 _ZN39_INTERNAL_bc0a8b10_4_k_cu_881e4449_76436thrust24THRUST_300001_SM_1000_NS6system6detail10sequential3seqE[1];
.global .align 1 .b8 _ZN39_INTERNAL_bc0a8b10_4_k_cu_881e4449_76436thrust24THRUST_300001_SM_1000_NS12placeholders2_1E[1];
.global .align 1 .b8 _ZN39_INTERNAL_bc0a8b10_4_k_cu_881e4449_76436thrust24THRUST_300001_SM_1000_NS12placeholders2_2E[1];
.global .align 1 .b8 _ZN39_INTERNAL_bc0a8b10_4_k_cu_881e4449_76436thrust24THRUST_300001_SM_1000_NS12placeholders2_3E[1];
.global .align 1 .b8 _ZN39_INTERNAL_bc0a8b10_4_k_cu_881e4449_76436thrust24THRUST_300001_SM_1000_NS12placeholders2_4E[1];
.global .align 1 .b8 _ZN39_INTERNAL_bc0a8b10_4_k_cu_881e4449_76436thrust24THRUST_300001_SM_1000_NS12placeholders2_5E[1];
.global .align 1 .b8 _ZN39_INTERNAL_bc0a8b10_4_k_cu_881e4449_76436thrust24THRUST_300001_SM_1000_NS12placeholders2_6E[1];
.global .align 1 .b8 _ZN39_INTERNAL_bc0a8b10_4_k_cu_881e4449_76436thrust24THRUST_300001_SM_1000_NS12placeholders2_7E[1];
.global .align 1 .b8 _ZN39_INTERNAL_bc0a8b10_4_k_cu_881e4449_76436thrust24THRUST_300001_SM_1000_NS12placeholders2_8E[1];
.global .align 1 .b8 _ZN39_INTERNAL_bc0a8b10_4_k_cu_881e4449_76436thrust24THRUST_300001_SM_1000_NS12placeholders2_9E[1];
.global .align 1 .b8 _ZN39_INTERNAL_bc0a8b10_4_k_cu_881e4449_76436thrust24THRUST_300001_SM_1000_NS12placeholders3_10E[1];
.global .align 1 .b8 _ZN39_INTERNAL_bc0a8b10_4_k_cu_881e4449_76436thrust24THRUST_300001_SM_1000_NS3seqE[1];

.visible .entry _ZN3cub18CUB_300001_SM_10006detail11EmptyKernelIvEEvv()
{


	ret;

}


// ===== COMPILED SASS (sm_100) =====

	.target	sm_100

	.elftype	@"ET_EXEC"


//--------------------- .note.nv.tkinfo           --------------------------
	.section	.note.nv.tkinfo,"",@"SHT_NOTE"
	.sectionflags	@"SHF_NOTE_NV_TKINFO"
	.tkinfo
        /*0018*/ 	.word	0x00000002
        /*0030*/ 	.string	""
        /*0030*/ 	.string	"ptxas"
        /*0030*/ 	.string	"Cuda compilation tools, release 13.0, V13.0.88"
        /*0030*/ 	.string	"Build cuda_13.0.r13.0/compiler.36424714_0"
        /*0030*/ 	.string	"-arch sm_100 -m 64 "



//--------------------- .note.nv.cuinfo           --------------------------
	.section	.note.nv.cuinfo,"",@"SHT_NOTE"
	.sectionflags	@"SHF_NOTE_NV_CUINFO"
        /*0018*/ 	.short	0x0002
        /*001a*/ 	.short	0x0064
        /*001c*/ 	.short	0x0082
	.zero		2


//--------------------- .nv.info                  --------------------------
	.section	.nv.info,"",@"SHT_CUDA_INFO"
	.align	4


	//----- nvinfo : EIATTR_REGCOUNT
	.align		4
        /*0000*/ 	.byte	0x04, 0x2f
        /*0002*/ 	.short	(.L_44 - .L_43)
	.align		4
.L_43:
        /*0004*/ 	.word	index@(_ZN3cub18CUB_300001_SM_10006detail11EmptyKernelIvEEvv)
        /*0008*/ 	.word	0x00000004


	//----- nvinfo : EIATTR_FRAME_SIZE
	.align		4
.L_44:
        /*000c*/ 	.byte	0x04, 0x11
        /*000e*/ 	.short	(.L_46 - .L_45)
	.align		4
.L_45:
        /*0010*/ 	.word	index@(_ZN3cub18CUB_300001_SM_10006detail11EmptyKernelIvEEvv)
        /*0014*/ 	.word	0x00000000


	//----- nvinfo : EIATTR_MIN_STACK_SIZE
	.align		4
.L_46:
        /*0018*/ 	.byte	0x04, 0x12
        /*001a*/ 	.short	(.L_48 - .L_47)
	.align		4
.L_47:
        /*001c*/ 	.word	index@(_ZN3cub18CUB_300001_SM_10006detail11EmptyKernelIvEEvv)
        /*0020*/ 	.word	0x00000000
.L_48:


//--------------------- .nv.compat                --------------------------
	.section	.nv.compat,"",@"SHT_CUDA_COMPAT_INFO"
	.align	4
        /*0000*/ 	.byte	0x02, 0x09, 0x00, 0x00, 0x02, 0x02, 0x01, 0x00, 0x02, 0x05, 0x05, 0x00, 0x03, 0x07, 0x01, 0x01
        /*0010*/ 	.byte	0x02, 0x03, 0x00, 0x00, 0x02, 0x06, 0x01, 0x00, 0x04, 0x0b, 0x08, 0x00, 0x09, 0x00, 0x00, 0x00
        /*0020*/ 	.byte	0x00, 0x00, 0x00, 0x00


//--------------------- .nv.info._ZN3cub18CUB_300001_SM_10006detail11EmptyKernelIvEEvv --------------------------
	.section	.nv.info._ZN3cub18CUB_300001_SM_10006detail11EmptyKernelIvEEvv,"",@"SHT_CUDA_INFO"
	.sectionflags	@""
	.align	4


	//----- nvinfo : EIATTR_CUDA_API_VERSION
	.align		4
        /*0000*/ 	.byte	0x04, 0x37
        /*0002*/ 	.short	(.L_50 - .L_49)
.L_49:
        /*0004*/ 	.word	0x00000082


	//----- nvinfo : EIATTR_SPARSE_MMA_MASK
	.align		4
.L_50:
        /*0008*/ 	.byte	0x03, 0x50
        /*000a*/ 	.short	0x0000


	//----- nvinfo : EIATTR_MAXREG_COUNT
	.align		4
        /*000c*/ 	.byte	0x03, 0x1b
        /*000e*/ 	.short	0x00ff


	//----- nvinfo : EIATTR_MERCURY_ISA_VERSION
	.align		4
        /*0010*/ 	.byte	0x03, 0x5f
        /*0012*/ 	.short	0x0101


	//----- nvinfo : EIATTR_VRC_CTA_INIT_COUNT
	.align		4
        /*0014*/ 	.byte	0x02, 0x4a
	.zero		1
	.zero		1


	//----- nvinfo : EIATTR_EXIT_INSTR_OFFSETS
	.align		4
        /*0018*/ 	.byte	0x04, 0x1c
        /*001a*/ 	.short	(.L_52 - .L_51)


	//   ....[0]....
.L_51:
        /*001c*/ 	.word	0x00000010


	//----- nvinfo : EIATTR_SW_WAR
	.align		4
.L_52:
        /*0020*/ 	.byte	0x04, 0x36
        /*0022*/ 	.short	(.L_54 - .L_53)
.L_53:
        /*0024*/ 	.word	0x00000008
.L_54:


//--------------------- .nv.callgraph             --------------------------
	.section	.nv.callgraph,"",@"SHT_CUDA_CALLGRAPH"
	.align	4
	.sectionentsize	8
	.align		4
        /*0000*/ 	.word	0x00000000
	.align		4
        /*0004*/ 	.word	0xffffffff
	.align		4
        /*0008*/ 	.word	0x00000000
	.align		4
        /*000c*/ 	.word	0xfffffffe
	.align		4
        /*0010*/ 	.word	0x00000000
	.align		4
        /*0014*/ 	.word	0xfffffffd
	.align		4
        /*0018*/ 	.word	0x00000000
	.align		4
        /*001c*/ 	.word	0xfffffffc


//--------------------- .nv.constant4             --------------------------
	.section	.nv.constant4,"a",@progbits
	.align	8
	.align		8
.nv.constant4:
        /*0000*/ 	.dword	_ZN39_INTERNAL_bc0a8b10_4_k_cu_881e4449_77984cuda3std3__45__cpo5beginE
	.align		8
        /*0008*/ 	.dword	_ZN39_INTERNAL_bc0a8b10_4_k_cu_881e4449_77984cuda3std3__45__cpo3endE
	.align		8
        /*0010*/ 	.dword	_ZN39_INTERNAL_bc0a8b10_4_k_cu_881e4449_77984cuda3std3__45__cpo6cbeginE
	.align		8
        /*0018*/ 	.dword	_ZN39_INTERNAL_bc0a8b10_4_k_cu_881e4449_77984cuda3std3__45__cpo4cendE
	.align		8
        /*0020*/ 	.dword	_ZN39_INTERNAL_bc0a8b10_4_k_cu_881e4449_77984cuda3std3__45__cpo6rbeginE
	.align		8
        /*0028*/ 	.dword	_ZN39_INTERNAL_bc0a8b10_4_k_cu_881e4449_77984cuda3std3__45__cpo4rendE
	.align		8
        /*0030*/ 	.dword	_ZN39_INTERNAL_bc0a8b10_4_k_cu_881e4449_77984cuda3std3__45__cpo7crbeginE
	.align		8
        /*0038*/ 	.dword	_ZN39_INTERNAL_bc0a8b10_4_k_cu_881e4449_77984cuda3std3__45__cpo5crendE
	.align		8
        /*0040*/ 	.dword	_ZN39_INTERNAL_bc0a8b10_4_k_cu_881e4449_77984cuda3std3__441_GLOBAL__N__bc0a8b10_4_k_cu_881e4449_77986ignoreE
	.align		8
        /*0048*/ 	.dword	_ZN39_INTERNAL_bc0a8b10_4_k_cu_881e4449_77984cuda3std3__419piecewise_constructE
	.align		8
        /*0050*/ 	.dword	_ZN39_INTERNAL_bc0a8b10_4_k_cu_881e4449_77984cuda3std3__48in_placeE
	.align		8
        /*0058*/ 	.dword	_ZN39_INTERNAL_bc0a8b10_4_k_cu_881e4449_77984cuda3std3__420unreachable_sentinelE
	.align		8
        /*0060*/ 	.dword	_ZN39_INTERNAL_bc0a8b10_4_k_cu_881e4449_77984cuda3std3__47nulloptE
	.align		8
        /*0068*/ 	.dword	_ZN39_INTERNAL_bc0a8b10_4_k_cu_881e4449_77984cuda3std3__48unexpectE
	.align		8
        /*0070*/ 	.dword	_ZN39_INTERNAL_bc0a8b10_4_k_cu_881e4449_77984cuda3std6ranges3__45__cpo4swapE
	.align		8
        /*0078*/ 	.dword	_ZN39_INTERNAL_bc0a8b10_4_k_cu_881e4449_77984cuda3std6ranges3__45__cpo9iter_moveE
	.align		8
        /*0080*/ 	.dword	_ZN39_INTERNAL_bc0a8b10_4_k_cu_881e4449_77984cuda3std6ranges3__45__cpo5beginE
	.align		8
        /*0088*/ 	.dword	_ZN39_INTERNAL_bc0a8b10_4_k_cu_881e4449_77984cuda3std6ranges3__45__cpo3endE
	.align		8
        /*0090*/ 	.dword	_ZN39_INTERNAL_bc0a8b10_4_k_cu_881e4449_77984cuda3std6ranges3__45__cpo6cbeginE
	.align		8
        /*0098*/ 	.dword	_ZN39_INTERNAL_bc0a8b10_4_k_cu_881e4449_77984cuda3std6ranges3__45__cpo4cendE
	.align		8
        /*00a0*/ 	.dword	_ZN39_INTERNAL_bc0a8b10_4_k_cu_881e4449_77984cuda3std6ranges3__45__cpo7advanceE
	.align		8
        /*00a8*/ 	.dword	_ZN39_INTERNAL_bc0a8b10_4_k_cu_881e4449_77984cuda3std6ranges3__45__cpo9iter_swapE
	.align		8
        /*00b0*/ 	.dword	_ZN39_INTERNAL_bc0a8b10_4_k_cu_881e4449_77984cuda3std6ranges3__45__cpo4nextE
	.align		8
        /*00b8*/ 	.dword	_ZN39_INTERNAL_bc0a8b10_4_k_cu_881e4449_77984cuda3std6ranges3__45__cpo4prevE
	.align		8
        /*00c0*/ 	.dword	_ZN39_INTERNAL_bc0a8b10_4_k_cu_881e4449_77984cuda3std6ranges3__45__cpo4dataE
	.align		8
        /*00c8*/ 	.dword	_ZN39_INTERNAL_bc0a8b10_4_k_cu_881e4449_77984cuda3std6ranges3__45__cpo5cdataE
	.align		8
        /*00d0*/ 	.dword	_ZN39_INTERNAL_bc0a8b10_4_k_cu_881e4449_77984cuda3std6ranges3__45__cpo4sizeE
	.align		8
        /*00d8*/ 	.dword	_ZN39_INTERNAL_bc0a8b10_4_k_cu_881e4449_77984cuda3std6ranges3__45__cpo5ssizeE
	.align		8
        /*00e0*/ 	.dword	_ZN39_INTERNAL_bc0a8b10_4_k_cu_881e4449_77984cuda3std6ranges3__45__cpo8distanceE
	.align		8
        /*00e8*/ 	.dword	_ZN39_INTERNAL_bc0a8b10_4_k_cu_881e4449_77986thrust24THRUST_300001_SM_1000_NS8cuda_cub3parE
	.align		8
        /*00f0*/ 	.dword	_ZN39_INTERNAL_bc0a8b10_4_k_cu_881e4449_77986thrust24THRUST_300001_SM_1000_NS8cuda_cub10par_nosyncE
	.align		8
        /*00f8*/ 	.dword	_ZN39_INTERNAL_bc0a8b10_4_k_cu_881e4449_77986thrust24THRUST_300001_SM_1000_NS6system6detail10sequential3seqE
	.align		8
        /*0100*/ 	.dword	_ZN39_INTERNAL_bc0a8b10_4_k_cu_881e4449_77986thrust24THRUST_300001_SM_1000_NS12placeholders2_1E
	.align		8
        /*0108*/ 	.dword	_ZN39_INTERNAL_bc0a8b10_4_k_cu_881e4449_77986thrust24THRUST_300001_SM_1000_NS12placeholders2_2E
	.align		8
        /*0110*/ 	.dword	_ZN39_INTERNAL_bc0a8b10_4_k_cu_881e4449_77986thrust24THRUST_300001_SM_1000_NS12placeholders2_3E
	.align		8
        /*0118*/ 	.dword	_ZN39_INTERNAL_bc0a8b10_4_k_cu_881e4449_77986thrust24THRUST_300001_SM_1000_NS12placeholders2_4E
	.align		8
        /*0120*/ 	.dword	_ZN39_INTERNAL_bc0a8b10_4_k_cu_881e4449_77986thrust24THRUST_300001_SM_1000_NS12placeholders2_5E
	.align		8
        /*0128*/ 	.dword	_ZN39_INTERNAL_bc0a8b10_4_k_cu_881e4449_77986thrust24THRUST_300001_SM_1000_NS12placeholders2_6E
	.align		8
        /*0130*/ 	.dword	_ZN39_INTERNAL_bc0a8b10_4_k_cu_881e4449_77986thrust24THRUST_300001_SM_1000_NS12placeholders2_7E
	.align		8
        /*0138*/ 	.dword	_ZN39_INTERNAL_bc0a8b10_4_k_cu_881e4449_77986thrust24THRUST_300001_SM_1000_NS12placeholders2_8E
	.align		8
        /*0140*/ 	.dword	_ZN39_INTERNAL_bc0a8b10_4_k_cu_881e4449_77986thrust24THRUST_300001_SM_1000_NS12placeholders2_9E
	.align		8
        /*0148*/ 	.dword	_ZN39_INTERNAL_bc0a8b10_4_k_cu_881e4449_77986thrust24THRUST_300001_SM_1000_NS12placeholders3_10E
	.align		8
        /*0150*/ 	.dword	_ZN39_INTERNAL_bc0a8b10_4_k_cu_881e4449_77986thrust24THRUST_300001_SM_1000_NS3seqE


//--------------------- .text._ZN3cub18CUB_300001_SM_10006detail11EmptyKernelIvEEvv --------------------------
	.section	.text._ZN3cub18CUB_300001_SM_10006detail11EmptyKernelIvEEvv,"ax",@progbits
	.align	128
        .global         _ZN3cub18CUB_300001_SM_10006detail11EmptyKernelIvEEvv
        .type           _ZN3cub18CUB_300001_SM_10006detail11EmptyKernelIvEEvv,@function
        .size           _ZN3cub18CUB_300001_SM_10006detail11EmptyKernelIvEEvv,(.L_x_1 - _ZN3cub18CUB_300001_SM_10006detail11EmptyKernelIvEEvv)
        .other          _ZN3cub18CUB_300001_SM_10006detail11EmptyKernelIvEEvv,@"STO_CUDA_ENTRY STV_DEFAULT"
_ZN3cub18CUB_300001_SM_10006detail11EmptyKernelIvEEvv:
.text._ZN3cub18CUB_300001_SM_10006detail11EmptyKernelIvEEvv:
[----:B------:R-:W-:Y:S01]  /*0000*/  LDC R1, c[0x0][0x37c] ;  /* 0x0000df00ff017b82 */ /* 0x000fe20000000800 */
[----:B------:R-:W-:Y:S05]  /*0010*/  EXIT ;  /* 0x000000000000794d */ /* 0x000fea0003800000 */
.L_x_0:
[----:B------:R-:W-:-:S00]  /*0020*/  BRA `(.L_x_0) ;  /* 0xfffffffc00fc7947 */ /* 0x000fc0000383ffff */
[----:B------:R-:W-:-:S00]  /*0030*/  NOP ;  /* 0x0000000000007918 */ /* 0x000fc00000000000 */
        /* <DEDUP_REMOVED lines=12> */
.L_x_1:


//--------------------- .nv.shared.reserved.0     --------------------------
	.section	.nv.shared.reserved.0,"aw",@nobits
	.weak		__nv_reservedSMEM_offset_0_alias
	.size		__nv_reservedSMEM_offset_0_alias, 0, 64
	.other		__nv_reservedSMEM_offset_0_alias,@"STO_CUDA_RESERVED_SHARED STV_DEFAULT"
__nv_reservedSMEM_offset_0_alias:
	.zero		0
	.zero		64


//--------------------- .nv.global                --------------------------
	.section	.nv.global,"aw",@nobits
.nv.global:
	.type		_ZN39_INTERNAL_bc0a8b10_4_k_cu_881e4449_77986thrust24THRUST_300001_SM_1000_NS3seqE,@object
	.size		_ZN39_INTERNAL_bc0a8b10_4_k_cu_881e4449_77986thrust24THRUST_300001_SM_1000_NS3seqE,(_ZN39_INTERNAL_bc0a8b10_4_k_cu_881e4449_77984cuda3std3__48in_placeE - _ZN39_INTERNAL_bc0a8b10_4_k_cu_881e4449_77986thrust24THRUST_300001_SM_1000_NS3seqE)
_ZN39_INTERNAL_bc0a8b10_4_k_cu_881e4449_77986thrust24THRUST_300001_SM_1000_NS3seqE:
	.zero		1
	.type		_ZN39_INTERNAL_bc0a8b10_4_k_cu_881e4449_77984cuda3std3__48in_placeE,@object
	.size		_ZN39_INTERNAL_bc0a8b10_4_k_cu_881e4449_77984cuda3std3__48in_placeE,(_ZN39_INTERNAL_bc0a8b10_4_k_cu_881e4449_77984cuda3std6ranges3__45__cpo4sizeE - _ZN39_INTERNAL_bc0a8b10_4_k_cu_881e4449_77984cuda3std3__48in_placeE)
_ZN39_INTERNAL_bc0a8b10_4_k_cu_881e4449_77984cuda3std3__48in_placeE:
	.zero		1
	.type		_ZN39_INTERNAL_bc0a8b10_4_k_cu_881e4449_77984cuda3std6ranges3__45__cpo4sizeE,@object
	.size		_ZN39_INTERNAL_bc0a8b10_4_k_cu_881e4449_77984cuda3std6ranges3__45__cpo4sizeE,(_ZN39_INTERNAL_bc0a8b10_4_k_cu_881e4449_77986thrust24THRUST_300001_SM_1000_NS12placeholders2_3E - _ZN39_INTERNAL_bc0a8b10_4_k_cu_881e4449_77984cuda3std6ranges3__45__cpo4sizeE)
_ZN39_INTERNAL_bc0a8b10_4_k_cu_881e4449_77984cuda3std6ranges3__45__cpo4sizeE:
	.zero		1
	.type		_ZN39_INTERNAL_bc0a8b10_4_k_cu_881e4449_77986thrust24THRUST_300001_SM_1000_NS12placeholders2_3E,@object
	.size		_ZN39_INTERNAL_bc0a8b10_4_k_cu_881e4449_77986thrust24THRUST_300001_SM_1000_NS12placeholders2_3E,(_ZN39_INTERNAL_bc0a8b10_4_k_cu_881e4449_77984cuda3std3__45__cpo6cbeginE - _ZN39_INTERNAL_bc0a8b10_4_k_cu_881e4449_77986thrust24THRUST_300001_SM_1000_NS12placeholders2_3E)
_ZN39_INTERNAL_bc0a8b10_4_k_cu_881e4449_77986thrust24THRUST_300001_SM_1000_NS12placeholders2_3E:
	.zero		1
	.type		_ZN39_INTERNAL_bc0a8b10_4_k_cu_881e4449_77984cuda3std3__45__cpo6cbeginE,@object
	.size		_ZN39_INTERNAL_bc0a8b10_4_k_cu_881e4449_77984cuda3std3__45__cpo6cbeginE,(_ZN39_INTERNAL_bc0a8b10_4_k_cu_881e4449_77984cuda3std6ranges3__45__cpo6cbeginE - _ZN39_INTERNAL_bc0a8b10_4_k_cu_881e4449_77984cuda3std3__45__cpo6cbeginE)
_ZN39_INTERNAL_bc0a8b10_4_k_cu_881e4449_77984cuda3std3__45__cpo6cbeginE:
	.zero		1
	.type		_ZN39_INTERNAL_bc0a8b10_4_k_cu_881e4449_77984cuda3std6ranges3__45__cpo6cbeginE,@object
	.size		_ZN39_INTERNAL_bc0a8b10_4_k_cu_881e4449_77984cuda3std6ranges3__45__cpo6cbeginE,(_ZN39_INTERNAL_bc0a8b10_4_k_cu_881e4449_77986thrust24THRUST_300001_SM_1000_NS12placeholders2_7E - _ZN39_INTERNAL_bc0a8b10_4_k_cu_881e4449_77984cuda3std6ranges3__45__cpo6cbeginE)
_ZN39_INTERNAL_bc0a8b10_4_k_cu_881e4449_77984cuda3std6ranges3__45__cpo6cbeginE:
	.zero		1
	.type		_ZN39_INTERNAL_bc0a8b10_4_k_cu_881e4449_77986thrust24THRUST_300001_SM_1000_NS12placeholders2_7E,@object
	.size		_ZN39_INTERNAL_bc0a8b10_4_k_cu_881e4449_77986thrust24THRUST_300001_SM_1000_NS12placeholders2_7E,(_ZN39_INTERNAL_bc0a8b10_4_k_cu_881e4449_77984cuda3std3__45__cpo7crbeginE - _ZN39_INTERNAL_bc0a8b10_4_k_cu_881e4449_77986thrust24THRUST_300001_SM_1000_NS12placeholders2_7E)
_ZN39_INTERNAL_bc0a8b10_4_k_cu_881e4449_77986thrust24THRUST_300001_SM_1000_NS12placeholders2_7E:
	.zero		1
	.type		_ZN39_INTERNAL_bc0a8b10_4_k_cu_881e4449_77984cuda3std3__45__cpo7crbeginE,@object
	.size		_ZN39_INTERNAL_bc0a8b10_4_k_cu_881e4449_77984cuda3std3__45__cpo7crbeginE,(_ZN39_INTERNAL_bc0a8b10_4_k_cu_881e4449_77984cuda3std6ranges3__45__cpo4nextE - _ZN39_INTERNAL_bc0a8b10_4_k_cu_881e4449_77984cuda3std3__45__cpo7crbeginE)
_ZN39_INTERNAL_bc0a8b10_4_k_cu_881e4449_77984cuda3std3__45__cpo7crbeginE:
	.zero		1
	.type		_ZN39_INTERNAL_bc0a8b10_4_k_cu_881e4449_77984cuda3std6ranges3__45__cpo4nextE,@object
	.size		_ZN39_INTERNAL_bc0a8b10_4_k_cu_881e4449_77984cuda3std6ranges3__45__cpo4nextE,(_ZN39_INTERNAL_bc0a8b10_4_k_cu_881e4449_77984cuda3std6ranges3__45__cpo4swapE - _ZN39_INTERNAL_bc0a8b10_4_k_cu_881e4449_77984cuda3std6ranges3__45__cpo4nextE)
_ZN39_INTERNAL_bc0a8b10_4_k_cu_881e4449_77984cuda3std6ranges3__45__cpo4nextE:
	.zero		1
	.type		_ZN39_INTERNAL_bc0a8b10_4_k_cu_881e4449_77984cuda3std6ranges3__45__cpo4swapE,@object
	.size		_ZN39_INTERNAL_bc0a8b10_4_k_cu_881e4449_77984cuda3std6ranges3__45__cpo4swapE,(_ZN39_INTERNAL_bc0a8b10_4_k_cu_881e4449_77986thrust24THRUST_300001_SM_1000_NS8cuda_cub10par_nosyncE - _ZN39_INTERNAL_bc0a8b10_4_k_cu_881e4449_77984cuda3std6ranges3__45__cpo4swapE)
_ZN39_INTERNAL_bc0a8b10_4_k_cu_881e4449_77984cuda3std6ranges3__45__cpo4swapE:
	.zero		1
	.type		_ZN39_INTERNAL_bc0a8b10_4_k_cu_881e4449_77986thrust24THRUST_300001_SM_1000_NS8cuda_cub10par_nosyncE,@object
	.size		_ZN39_INTERNAL_bc0a8b10_4_k_cu_881e4449_77986thrust24THRUST_300001_SM_1000_NS8cuda_cub10par_nosyncE,(_ZN39_INTERNAL_bc0a8b10_4_k_cu_881e4449_77986thrust24THRUST_300001_SM_1000_NS12placeholders2_9E - _ZN39_INTERNAL_bc0a8b10_4_k_cu_881e4449_77986thrust24THRUST_300001_SM_1000_NS8cuda_cub10par_nosyncE)
_ZN39_INTERNAL_bc0a8b10_4_k_cu_881e4449_77986thrust24THRUST_300001_SM_1000_NS8cuda_cub10par_nosyncE:
	.zero		1
	.type		_ZN39_INTERNAL_bc0a8b10_4_k_cu_881e4449_77986thrust24THRUST_300001_SM_1000_NS12placeholders2_9E,@object
	.size		_ZN39_INTERNAL_bc0a8b10_4_k_cu_881e4449_77986thrust24THRUST_300001_SM_1000_NS12placeholders2_9E,(_ZN39_INTERNAL_bc0a8b10_4_k_cu_881e4449_77984cuda3std3__441_GLOBAL__N__bc0a8b10_4_k_cu_881e4449_77986ignoreE - _ZN39_INTERNAL_bc0a8b10_4_k_cu_881e4449_77986thrust24THRUST_300001_SM_1000_NS12placeholders2_9E)
_ZN39_INTERNAL_bc0a8b10_4_k_cu_881e4449_77986thrust24THRUST_300001_SM_1000_NS12placeholders2_9E:
	.zero		1
	.type		_ZN39_INTERNAL_bc0a8b10_4_k_cu_881e4449_77984cuda3std3__441_GLOBAL__N__bc0a8b10_4_k_cu_881e4449_77986ignoreE,@object
	.size		_ZN39_INTERNAL_bc0a8b10_4_k_cu_881e4449_77984cuda3std3__441_GLOBAL__N__bc0a8b10_4_k_cu_881e4449_77986ignoreE,(_ZN39_INTERNAL_bc0a8b10_4_k_cu_881e4449_77984cuda3std6ranges3__45__cpo4dataE - _ZN39_INTERNAL_bc0a8b10_4_k_cu_881e4449_77984cuda3std3__441_GLOBAL__N__bc0a8b10_4_k_cu_881e4449_77986ignoreE)
_ZN39_INTERNAL_bc0a8b10_4_k_cu_881e4449_77984cuda3std3__441_GLOBAL__N__bc0a8b10_4_k_cu_881e4449_77986ignoreE:
	.zero		1
	.type		_ZN39_INTERNAL_bc0a8b10_4_k_cu_881e4449_77984cuda3std6ranges3__45__cpo4dataE,@object
	.size		_ZN39_INTERNAL_bc0a8b10_4_k_cu_881e4449_77984cuda3std6ranges3__45__cpo4dataE,(_ZN39_INTERNAL_bc0a8b10_4_k_cu_881e4449_77986thrust24THRUST_300001_SM_1000_NS12placeholders2_1E - _ZN39_INTERNAL_bc0a8b10_4_k_cu_881e4449_77984cuda3std6ranges3__45__cpo4dataE)
_ZN39_INTERNAL_bc0a8b10_4_k_cu_881e4449_77984cuda3std6ranges3__45__cpo4dataE:
	.zero		1
	.type		_ZN39_INTERNAL_bc0a8b10_4_k_cu_881e4449_77986thrust24THRUST_300001_SM_1000_NS12placeholders2_1E,@object
	.size		_ZN39_INTERNAL_bc0a8b10_4_k_cu_881e4449_77986thrust24THRUST_300001_SM_1000_NS12placeholders2_1E,(_ZN39_INTERNAL_bc0a8b10_4_k_cu_881e4449_77984cuda3std3__45__cpo5beginE - _ZN39_INTERNAL_bc0a8b10_4_k_cu_881e4449_77986thrust24THRUST_300001_SM_1000_NS12placeholders2_1E)
_ZN39_INTERNAL_bc0a8b10_4_k_cu_881e4449_77986thrust24THRUST_300001_SM_1000_NS12placeholders2_1E:
	.zero		1
	.type		_ZN39_INTERNAL_bc0a8b10_4_k_cu_881e4449_77984cuda3std3__45__cpo5beginE,@object
	.size		_ZN39_INTERNAL_bc0a8b10_4_k_cu_881e4449_77984cuda3std3__45__cpo5beginE,(_ZN39_INTERNAL_bc0a8b10_4_k_cu_881e4449_77984cuda3std6ranges3__45__cpo5beginE - _ZN39_INTERNAL_bc0a8b10_4_k_cu_881e4449_77984cuda3std3__45__cpo5beginE)
_ZN39_INTERNAL_bc0a8b10_4_k_cu_881e4449_77984cuda3std3__45__cpo5beginE:
	.zero		1
	.type		_ZN39_INTERNAL_bc0a8b10_4_k_cu_881e4449_77984cuda3std6ranges3__45__cpo5beginE,@object
	.size		_ZN39_INTERNAL_bc0a8b10_4_k_cu_881e4449_77984cuda3std6ranges3__45__cpo5beginE,(_ZN39_INTERNAL_bc0a8b10_4_k_cu_881e4449_77986thrust24THRUST_300001_SM_1000_NS12placeholders2_5E - _ZN39_INTERNAL_bc0a8b10_4_k_cu_881e4449_77984cuda3std6ranges3__45__cpo5beginE)
_ZN39_INTERNAL_bc0a8b10_4_k_cu_881e4449_77984cuda3std6ranges3__45__cpo5beginE:
	.zero		1
	.type		_ZN39_INTERNAL_bc0a8b10_4_k_cu_881e4449_77986thrust24THRUST_300001_SM_1000_NS12placeholders2_5E,@object
	.size		_ZN39_INTERNAL_bc0a8b10_4_k_cu_881e4449_77986thrust24THRUST_300001_SM_1000_NS12placeholders2_5E,(_ZN39_INTERNAL_bc0a8b10_4_k_cu_881e4449_77984cuda3std3__45__cpo6rbeginE - _ZN39_INTERNAL_bc0a8b10_4_k_cu_881e4449_77986thrust24THRUST_300001_SM_1000_NS12placeholders2_5E)
_ZN39_INTERNAL_bc0a8b10_4_k_cu_881e4449_77986thrust24THRUST_300001_SM_1000_NS12placeholders2_5E:
	.zero		1
	.type		_ZN39_INTERNAL_bc0a8b10_4_k_cu_881e4449_77984cuda3std3__45__cpo6rbeginE,@object
	.size		_ZN39_INTERNAL_bc0a8b10_4_k_cu_881e4449_77984cuda3std3__45__cpo6rbeginE,(_ZN39_INTERNAL_bc0a8b10_4_k_cu_881e4449_77984cuda3std6ranges3__45__cpo7advanceE - _ZN39_INTERNAL_bc0a8b10_4_k_cu_881e4449_77984cuda3std3__45__cpo6rbeginE)
_ZN39_INTERNAL_bc0a8b10_4_k_cu_881e4449_77984cuda3std3__45__cpo6rbeginE:
	.zero		1
	.type		_ZN39_INTERNAL_bc0a8b10_4_k_cu_881e4449_77984cuda3std6ranges3__45__cpo7advanceE,@object
	.size		_ZN39_INTERNAL_bc0a8b10_4_k_cu_881e4449_77984cuda3std6ranges3__45__cpo7advanceE,(_ZN39_INTERNAL_bc0a8b10_4_k_cu_881e4449_77984cuda3std3__47nulloptE - _ZN39_INTERNAL_bc0a8b10_4_k_cu_881e4449_77984cuda3std6ranges3__45__cpo7advanceE)
_ZN39_INTERNAL_bc0a8b10_4_k_cu_881e4449_77984cuda3std6ranges3__45__cpo7advanceE:
	.zero		1
	.type		_ZN39_INTERNAL_bc0a8b10_4_k_cu_881e4449_77984cuda3std3__47nulloptE,@object
	.size		_ZN39_INTERNAL_bc0a8b10_4_k_cu_881e4449_77984cuda3std3__47nulloptE,(_ZN39_INTERNAL_bc0a8b10_4_k_cu_881e4449_77984cuda3std6ranges3__45__cpo8distanceE - _ZN39_INTERNAL_bc0a8b10_4_k_cu_881e4449_77984cuda3std3__47nulloptE)
_ZN39_INTERNAL_bc0a8b10_4_k_cu_881e4449_77984cuda3std3__47nulloptE:
	.zero		1
	.type		_ZN39_INTERNAL_bc0a8b10_4_k_cu_881e4449_77984cuda3std6ranges3__45__cpo8distanceE,@object
	.size		_ZN39_INTERNAL_bc0a8b10_4_k_cu_881e4449_77984cuda3std6ranges3__45__cpo8distanceE,(_ZN39_INTERNAL_bc0a8b10_4_k_cu_881e4449_77986thrust24THRUST_300001_SM_1000_NS12placeholders3_10E - _ZN39_INTERNAL_bc0a8b10_4_k_cu_881e4449_77984cuda3std6ranges3__45__cpo8distanceE)
_ZN39_INTERNAL_bc0a8b10_4_k_cu_881e4449_77984cuda3std6ranges3__45__cpo8distanceE:
	.zero		1
	.type		_ZN39_INTERNAL_bc0a8b10_4_k_cu_881e4449_77986thrust24THRUST_300001_SM_1000_NS12placeholders3_10E,@object
	.size		_ZN39_INTERNAL_bc0a8b10_4_k_cu_881e4449_77986thrust24THRUST_300001_SM_1000_NS12placeholders3_10E,(_ZN39_INTERNAL_bc0a8b10_4_k_cu_881e4449_77984cuda3std3__419piecewise_constructE - _ZN39_INTERNAL_bc0a8b10_4_k_cu_881e4449_77986thrust24THRUST_300001_SM_1000_NS12placeholders3_10E)
_ZN39_INTERNAL_bc0a8b10_4_k_cu_881e4449_77986thrust24THRUST_300001_SM_1000_NS12placeholders3_10E:
	.zero		1
	.type		_ZN39_INTERNAL_bc0a8b10_4_k_cu_881e4449_77984cuda3std3__419piecewise_constructE,@object
	.size		_ZN39_INTERNAL_bc0a8b10_4_k_cu_881e4449_77984cuda3std3__419piecewise_constructE,(_ZN39_INTERNAL_bc0a8b10_4_k_cu_881e4449_77984cuda3std6ranges3__45__cpo5cdataE - _ZN39_INTERNAL_bc0a8b10_4_k_cu_881e4449_77984cuda3std3__419piecewise_constructE)
_ZN39_INTERNAL_bc0a8b10_4_k_cu_881e4449_77984cuda3std3__419piecewise_constructE:
	.zero		1
	.type		_ZN39_INTERNAL_bc0a8b10_4_k_cu_881e4449_77984cuda3std6ranges3__45__cpo5cdataE,@object
	.size		_ZN39_INTERNAL_bc0a8b10_4_k_cu_881e4449_77984cuda3std6ranges3__45__cpo5cdataE,(_ZN39_INTERNAL_bc0a8b10_4_k_cu_881e4449_77986thrust24THRUST_300001_SM_1000_NS12placeholders2_2E - _ZN39_INTERNAL_bc0a8b10_4_k_cu_881e4449_77984cuda3std6ranges3__45__cpo5cdataE)
_ZN39_INTERNAL_bc0a8b10_4_k_cu_881e4449_77984cuda3std6ranges3__45__cpo5cdataE:
	.zero		1
	.type		_ZN39_INTERNAL_bc0a8b10_4_k_cu_881e4449_77986thrust24THRUST_300001_SM_1000_NS12placeholders2_2E,@object
	.size		_ZN39_INTERNAL_bc0a8b10_4_k_cu_881e4449_77986thrust24THRUST_300001_SM_1000_NS12placeholders2_2E,(_ZN39_INTERNAL_bc0a8b10_4_k_cu_881e4449_77984cuda3std3__45__cpo3endE - _ZN39_INTERNAL_bc0a8b10_4_k_cu_881e4449_77986thrust24THRUST_300001_SM_1000_NS12placeholders2_2E)
_ZN39_INTERNAL_bc0a8b10_4_k_cu_881e4449_77986thrust24THRUST_300001_SM_1000_NS12placeholders2_2E:
	.zero		1
	.type		_ZN39_INTERNAL_bc0a8b10_4_k_cu_881e4449_77984cuda3std3__45__cpo3endE,@object
	.size		_ZN39_INTERNAL_bc0a8b10_4_k_cu_881e4449_77984cuda3std3__45__cpo3endE,(_ZN39_INTERNAL_bc0a8b10_4_k_cu_881e4449_77984cuda3std6ranges3__45__cpo3endE - _ZN39_INTERNAL_bc0a8b10_4_k_cu_881e4449_77984cuda3std3__45__cpo3endE)
_ZN39_INTERNAL_bc0a8b10_4_k_cu_881e4449_77984cuda3std3__45__cpo3endE:
	.zero		1
	.type		_ZN39_INTERNAL_bc0a8b10_4_k_cu_881e4449_77984cuda3std6ranges3__45__cpo3endE,@object
	.size		_ZN39_INTERNAL_bc0a8b10_4_k_cu_881e4449_77984cuda3std6ranges3__45__cpo3endE,(_ZN39_INTERNAL_bc0a8b10_4_k_cu_881e4449_77986thrust24THRUST_300001_SM_1000_NS12placeholders2_6E - _ZN39_INTERNAL_bc0a8b10_4_k_cu_881e4449_77984cuda3std6ranges3__45__cpo3endE)
_ZN39_INTERNAL_bc0a8b10_4_k_cu_881e4449_77984cuda3std6ranges3__45__cpo3endE:
	.zero		1
	.type		_ZN39_INTERNAL_bc0a8b10_4_k_cu_881e4449_77986thrust24THRUST_300001_SM_1000_NS12placeholders2_6E,@object
	.size		_ZN39_INTERNAL_bc0a8b10_4_k_cu_881e4449_77986thrust24THRUST_300001_SM_1000_NS12placeholders2_6E,(_ZN39_INTERNAL_bc0a8b10_4_k_cu_881e4449_77984cuda3std3__45__cpo4rendE - _ZN39_INTERNAL_bc0a8b10_4_k_cu_881e4449_77986thrust24THRUST_300001_SM_1000_NS12placeholders2_6E)
_ZN39_INTERNAL_bc0a8b10_4_k_cu_881e4449_77986thrust24THRUST_300001_SM_1000_NS12placeholders2_6E:
	.zero		1
	.type		_ZN39_INTERNAL_bc0a8b10_4_k_cu_881e4449_77984cuda3std3__45__cpo4rendE,@object
	.size		_ZN39_INTERNAL_bc0a8b10_4_k_cu_881e4449_77984cuda3std3__45__cpo4rendE,(_ZN39_INTERNAL_bc0a8b10_4_k_cu_881e4449_77984cuda3std6ranges3__45__cpo9iter_swapE - _ZN39_INTERNAL_bc0a8b10_4_k_cu_881e4449_77984cuda3std3__45__cpo4rendE)
_ZN39_INTERNAL_bc0a8b10_4_k_cu_881e4449_77984cuda3std3__45__cpo4rendE:
	.zero		1
	.type		_ZN39_INTERNAL_bc0a8b10_4_k_cu_881e4449_77984cuda3std6ranges3__45__cpo9iter_swapE,@object
	.size		_ZN39_INTERNAL_bc0a8b10_4_k_cu_881e4449_77984cuda3std6ranges3__45__cpo9iter_swapE,(_ZN39_INTERNAL_bc0a8b10_4_k_cu_881e4449_77984cuda3std3__48unexpectE - _ZN39_INTERNAL_bc0a8b10_4_k_cu_881e4449_77984cuda3std6ranges3__45__cpo9iter_swapE)
_ZN39_INTERNAL_bc0a8b10_4_k_cu_881e4449_77984cuda3std6ranges3__45__cpo9iter_swapE:
	.zero		1
	.type		_ZN39_INTERNAL_bc0a8b10_4_k_cu_881e4449_77984cuda3std3__48unexpectE,@object
	.size		_ZN39_INTERNAL_bc0a8b10_4_k_cu_881e4449_77984cuda3std3__48unexpectE,(_ZN39_INTERNAL_bc0a8b10_4_k_cu_881e4449_77986thrust24THRUST_300001_SM_1000_NS8cuda_cub3parE - _ZN39_INTERNAL_bc0a8b10_4_k_cu_881e4449_77984cuda3std3__48unexpectE)
_ZN39_INTERNAL_bc0a8b10_4_k_cu_881e4449_77984cuda3std3__48unexpectE:
	.zero		1
	.type		_ZN39_INTERNAL_bc0a8b10_4_k_cu_881e4449_77986thrust24THRUST_300001_SM_1000_NS8cuda_cub3parE,@object
	.size		_ZN39_INTERNAL_bc0a8b10_4_k_cu_881e4449_77986thrust24THRUST_300001_SM_1000_NS8cuda_cub3parE,(_ZN39_INTERNAL_bc0a8b10_4_k_cu_881e4449_77986thrust24THRUST_300001_SM_1000_NS12placeholders2_4E - _ZN39_INTERNAL_bc0a8b10_4_k_cu_881e4449_77986thrust24THRUST_300001_SM_1000_NS8cuda_cub3parE)
_ZN39_INTERNAL_bc0a8b10_4_k_cu_881e4449_77986thrust24THRUST_300001_SM_1000_NS8cuda_cub3parE:
	.zero		1
	.type		_ZN39_INTERNAL_bc0a8b10_4_k_cu_881e4449_77986thrust24THRUST_300001_SM_1000_NS12placeholders2_4E,@object
	.size		_ZN39_INTERNAL_bc0a8b10_4_k_cu_881e4449_77986thrust24THRUST_300001_SM_1000_NS12placeholders2_4E,(_ZN39_INTERNAL_bc0a8b10_4_k_cu_881e4449_77984cuda3std3__45__cpo4cendE - _ZN39_INTERNAL_bc0a8b10_4_k_cu_881e4449_77986thrust24THRUST_300001_SM_1000_NS12placeholders2_4E)
_ZN39_INTERNAL_bc0a8b10_4_k_cu_881e4449_77986thrust24THRUST_300001_SM_1000_NS12placeholders2_4E:
	.zero		1
	.type		_ZN39_INTERNAL_bc0a8b10_4_k_cu_881e4449_77984cuda3std3__45__cpo4cendE,@object
	.size		_ZN39_INTERNAL_bc0a8b10_4_k_cu_881e4449_77984cuda3std3__45__cpo4cendE,(_ZN39_INTERNAL_bc0a8b10_4_k_cu_881e4449_77984cuda3std6ranges3__45__cpo4cendE - _ZN39_INTERNAL_bc0a8b10_4_k_cu_881e4449_77984cuda3std3__45__cpo4cendE)
_ZN39_INTERNAL_bc0a8b10_4_k_cu_881e4449_77984cuda3std3__45__cpo4cendE:
	.zero		1
	.type		_ZN39_INTERNAL_bc0a8b10_4_k_cu_881e4449_77984cuda3std6ranges3__45__cpo4cendE,@object
	.size		_ZN39_INTERNAL_bc0a8b10_4_k_cu_881e4449_77984cuda3std6ranges3__45__cpo4cendE,(_ZN39_INTERNAL_bc0a8b10_4_k_cu_881e4449_77984cuda3std3__420unreachable_sentinelE - _ZN39_INTERNAL_bc0a8b10_4_k_cu_881e4449_77984cuda3std6ranges3__45__cpo4cendE)
_ZN39_INTERNAL_bc0a8b10_4_k_cu_881e4449_77984cuda3std6ranges3__45__cpo4cendE:
	.zero		1
	.type		_ZN39_INTERNAL_bc0a8b10_4_k_cu_881e4449_77984cuda3std3__420unreachable_sentinelE,@object
	.size		_ZN39_INTERNAL_bc0a8b10_4_k_cu_881e4449_77984cuda3std3__420unreachable_sentinelE,(_ZN39_INTERNAL_bc0a8b10_4_k_cu_881e4449_77984cuda3std6ranges3__45__cpo5ssizeE - _ZN39_INTERNAL_bc0a8b10_4_k_cu_881e4449_77984cuda3std3__420unreachable_sentinelE)
_ZN39_INTERNAL_bc0a8b10_4_k_cu_881e4449_77984cuda3std3__420unreachable_sentinelE:
	.zero		1
	.type		_ZN39_INTERNAL_bc0a8b10_4_k_cu_881e4449_77984cuda3std6ranges3__45__cpo5ssizeE,@object
	.size		_ZN39_INTERNAL_bc0a8b10_4_k_cu_881e4449_77984cuda3std6ranges3__45__cpo5ssizeE,(_ZN39_INTERNAL_bc0a8b10_4_k_cu_881e4449_77986thrust24THRUST_300001_SM_1000_NS12placeholders2_8E - _ZN39_INTERNAL_bc0a8b10_4_k_cu_881e4449_77984cuda3std6ranges3__45__cpo5ssizeE)
_ZN39_INTERNAL_bc0a8b10_4_k_cu_881e4449_77984cuda3std6ranges3__45__cpo5ssizeE:
	.zero		1
	.type		_ZN39_INTERNAL_bc0a8b10_4_k_cu_881e4449_77986thrust24THRUST_300001_SM_1000_NS12placeholders2_8E,@object
	.size		_ZN39_INTERNAL_bc0a8b10_4_k_cu_881e4449_77986thrust24THRUST_300001_SM_1000_NS12placeholders2_8E,(_ZN39_INTERNAL_bc0a8b10_4_k_cu_881e4449_77984cuda3std3__45__cpo5crendE - _ZN39_INTERNAL_bc0a8b10_4_k_cu_881e4449_77986thrust24THRUST_300001_SM_1000_NS12placeholders2_8E)
_ZN39_INTERNAL_bc0a8b10_4_k_cu_881e4449_77986thrust24THRUST_300001_SM_1000_NS12placeholders2_8E:
	.zero		1
	.type		_ZN39_INTERNAL_bc0a8b10_4_k_cu_881e4449_77984cuda3std3__45__cpo5crendE,@object
	.size		_ZN39_INTERNAL_bc0a8b10_4_k_cu_881e4449_77984cuda3std3__45__cpo5crendE,(_ZN39_INTERNAL_bc0a8b10_4_k_cu_881e4449_77984cuda3std6ranges3__45__cpo4prevE - _ZN39_INTERNAL_bc0a8b10_4_k_cu_881e4449_77984cuda3std3__45__cpo5crendE)
_ZN39_INTERNAL_bc0a8b10_4_k_cu_881e4449_77984cuda3std3__45__cpo5crendE:
	.zero		1
	.type		_ZN39_INTERNAL_bc0a8b10_4_k_cu_881e4449_77984cuda3std6ranges3__45__cpo4prevE,@object
	.size		_ZN39_INTERNAL_bc0a8b10_4_k_cu_881e4449_77984cuda3std6ranges3__45__cpo4prevE,(_ZN39_INTERNAL_bc0a8b10_4_k_cu_881e4449_77984cuda3std6ranges3__45__cpo9iter_moveE - _ZN39_INTERNAL_bc0a8b10_4_k_cu_881e4449_77984cuda3std6ranges3__45__cpo4prevE)
_ZN39_INTERNAL_bc0a8b10_4_k_cu_881e4449_77984cuda3std6ranges3__45__cpo4prevE:
	.zero		1
	.type		_ZN39_INTERNAL_bc0a8b10_4_k_cu_881e4449_77984cuda3std6ranges3__45__cpo9iter_moveE,@object
	.size		_ZN39_INTERNAL_bc0a8b10_4_k_cu_881e4449_77984cuda3std6ranges3__45__cpo9iter_moveE,(_ZN39_INTERNAL_bc0a8b10_4_k_cu_881e4449_77986thrust24THRUST_300001_SM_1000_NS6system6detail10sequential3seqE - _ZN39_INTERNAL_bc0a8b10_4_k_cu_881e4449_77984cuda3std6ranges3__45__cpo9iter_moveE)
_ZN39_INTERNAL_bc0a8b10_4_k_cu_881e4449_77984cuda3std6ranges3__45__cpo9iter_moveE:
	.zero		1
	.type		_ZN39_INTERNAL_bc0a8b10_4_k_cu_881e4449_77986thrust24THRUST_300001_SM_1000_NS6system6detail10sequential3seqE,@object
	.size		_ZN39_INTERNAL_bc0a8b10_4_k_cu_881e4449_77986thrust24THRUST_300001_SM_1000_NS6system6detail10sequential3seqE,(.L_31 - _ZN39_INTERNAL_bc0a8b10_4_k_cu_881e4449_77986thrust24THRUST_300001_SM_1000_NS6system6detail10sequential3seqE)
_ZN39_INTERNAL_bc0a8b10_4_k_cu_881e4449_77986thrust24THRUST_300001_SM_1000_NS6system6detail10sequential3seqE:
	.zero		1
.L_31:


//--------------------- .nv.constant0._ZN3cub18CUB_300001_SM_10006detail11EmptyKernelIvEEvv --------------------------
	.section	.nv.constant0._ZN3cub18CUB_300001_SM_10006detail11EmptyKernelIvEEvv,"a",@progbits
	.sectionflags	@""
	.align	4
.nv.constant0._ZN3cub18CUB_300001_SM_10006detail11EmptyKernelIvEEvv:
	.zero		896


//--------------------- SYMBOLS --------------------------

	.type		.nv.reservedSmem.offset0,@object
	.size		.nv.reservedSmem.offset0,0x4
